//
// Generated by NVIDIA NVVM Compiler
//
// Compiler Build ID: CL-36424714
// Cuda compilation tools, release 13.0, V13.0.88
// Based on NVVM 20.0.0
//

.version 9.0
.target sm_100
.address_size 64

	// .globl	_Z20kernel_compute_forceP6float3PKS_PKiS4_PKff
.extern .shared .align 16 .b8 shared_data[];

.visible .entry _Z20kernel_compute_forceP6float3PKS_PKiS4_PKff(
	.param .u64 .ptr .align 1 _Z20kernel_compute_forceP6float3PKS_PKiS4_PKff_param_0,
	.param .u64 .ptr .align 1 _Z20kernel_compute_forceP6float3PKS_PKiS4_PKff_param_1,
	.param .u64 .ptr .align 1 _Z20kernel_compute_forceP6float3PKS_PKiS4_PKff_param_2,
	.param .u64 .ptr .align 1 _Z20kernel_compute_forceP6float3PKS_PKiS4_PKff_param_3,
	.param .u64 .ptr .align 1 _Z20kernel_compute_forceP6float3PKS_PKiS4_PKff_param_4,
	.param .f32 _Z20kernel_compute_forceP6float3PKS_PKiS4_PKff_param_5
)
{
	.reg .pred 	%p<6>;
	.reg .b32 	%r<49>;
	.reg .b32 	%f<127>;
	.reg .b64 	%rd<25>;

	ld.param.u64 	%rd5, [_Z20kernel_compute_forceP6float3PKS_PKiS4_PKff_param_0];
	ld.param.u64 	%rd6, [_Z20kernel_compute_forceP6float3PKS_PKiS4_PKff_param_1];
	ld.param.u64 	%rd7, [_Z20kernel_compute_forceP6float3PKS_PKiS4_PKff_param_2];
	ld.param.u64 	%rd8, [_Z20kernel_compute_forceP6float3PKS_PKiS4_PKff_param_3];
	ld.param.u64 	%rd9, [_Z20kernel_compute_forceP6float3PKS_PKiS4_PKff_param_4];
	ld.param.f32 	%f27, [_Z20kernel_compute_forceP6float3PKS_PKiS4_PKff_param_5];
	cvta.to.global.u64 	%rd1, %rd9;
	cvta.to.global.u64 	%rd2, %rd8;
	cvta.to.global.u64 	%rd10, %rd7;
	cvta.to.global.u64 	%rd11, %rd6;
	mov.u32 	%r18, %ctaid.y;
	mov.u32 	%r19, %nctaid.x;
	mov.u32 	%r20, %ctaid.x;
	mad.lo.s32 	%r21, %r18, %r19, %r20;
	mov.u32 	%r22, %tid.y;
	mov.u32 	%r23, %ntid.x;
	mov.u32 	%r24, %tid.x;
	mad.lo.s32 	%r25, %r22, %r23, %r24;
	mov.u32 	%r26, %ntid.y;
	mul.lo.s32 	%r27, %r23, %r26;
	mad.lo.s32 	%r1, %r21, %r27, %r25;
	mov.u32 	%r28, shared_data;
	mad.lo.s32 	%r2, %r25, 12, %r28;
	mul.wide.s32 	%rd12, %r1, 12;
	add.s64 	%rd13, %rd11, %rd12;
	ld.global.f32 	%f28, [%rd13];
	ld.global.f32 	%f29, [%rd13+4];
	ld.global.f32 	%f30, [%rd13+8];
	st.shared.f32 	[%r2], %f28;
	st.shared.f32 	[%r2+4], %f29;
	st.shared.f32 	[%r2+8], %f30;
	mad.lo.s32 	%r3, %r27, 12, %r2;
	mov.b32 	%r29, 0;
	st.shared.u32 	[%r3], %r29;
	st.shared.u32 	[%r3+4], %r29;
	st.shared.u32 	[%r3+8], %r29;
	bar.sync 	0;
	mul.wide.u32 	%rd14, %r25, 4;
	add.s64 	%rd15, %rd10, %rd14;
	ld.global.u32 	%r4, [%rd15];
	ld.global.u32 	%r5, [%rd15+4];
	setp.lt.s32 	%p1, %r4, %r5;
	ld.shared.f32 	%f126, [%r3];
	@%p1 bra 	$L__BB0_2;
	ld.shared.f32 	%f125, [%r3+4];
	ld.shared.f32 	%f124, [%r3+8];
	bra.uni 	$L__BB0_8;
$L__BB0_2:
	ld.shared.f32 	%f4, [%r2];
	ld.shared.f32 	%f5, [%r2+4];
	ld.shared.f32 	%f6, [%r2+8];
	ld.shared.f32 	%f125, [%r3+4];
	ld.shared.f32 	%f124, [%r3+8];
	sub.s32 	%r30, %r5, %r4;
	and.b32  	%r6, %r30, 3;
	setp.eq.s32 	%p2, %r6, 0;
	mov.u32 	%r46, %r4;
	@%p2 bra 	$L__BB0_5;
	neg.s32 	%r44, %r6;
	mov.u32 	%r46, %r4;
$L__BB0_4:
	.pragma "nounroll";
	mul.wide.s32 	%rd16, %r46, 4;
	add.s64 	%rd17, %rd1, %rd16;
	add.s64 	%rd18, %rd2, %rd16;
	ld.global.u32 	%r31, [%rd18];
	mad.lo.s32 	%r33, %r31, 12, %r28;
	ld.shared.f32 	%f31, [%r33];
	sub.f32 	%f32, %f31, %f4;
	ld.shared.f32 	%f33, [%r33+4];
	sub.f32 	%f34, %f33, %f5;
	ld.shared.f32 	%f35, [%r33+8];
	sub.f32 	%f36, %f35, %f6;
	mul.f32 	%f37, %f34, %f34;
	fma.rn.f32 	%f38, %f32, %f32, %f37;
	fma.rn.f32 	%f39, %f36, %f36, %f38;
	sqrt.rn.f32 	%f40, %f39;
	ld.global.f32 	%f41, [%rd17];
	div.rn.f32 	%f42, %f40, %f41;
	add.f32 	%f43, %f42, 0fBF800000;
	mul.f32 	%f44, %f27, %f43;
	div.rn.f32 	%f45, %f44, %f40;
	fma.rn.f32 	%f126, %f32, %f45, %f126;
	st.shared.f32 	[%r3], %f126;
	fma.rn.f32 	%f125, %f34, %f45, %f125;
	st.shared.f32 	[%r3+4], %f125;
	fma.rn.f32 	%f124, %f36, %f45, %f124;
	st.shared.f32 	[%r3+8], %f124;
	add.s32 	%r46, %r46, 1;
	add.s32 	%r44, %r44, 1;
	setp.ne.s32 	%p3, %r44, 0;
	@%p3 bra 	$L__BB0_4;
$L__BB0_5:
	sub.s32 	%r34, %r4, %r5;
	setp.gt.u32 	%p4, %r34, -4;
	@%p4 bra 	$L__BB0_8;
	sub.s32 	%r47, %r46, %r5;
	add.s64 	%rd3, %rd2, 8;
	add.s64 	%rd4, %rd1, 8;
$L__BB0_7:
	mul.wide.s32 	%rd19, %r46, 4;
	add.s64 	%rd20, %rd3, %rd19;
	add.s64 	%rd21, %rd4, %rd19;
	ld.global.u32 	%r35, [%rd20+-8];
	mad.lo.s32 	%r37, %r35, 12, %r28;
	ld.shared.f32 	%f46, [%r37];
	sub.f32 	%f47, %f46, %f4;
	ld.shared.f32 	%f48, [%r37+4];
	sub.f32 	%f49, %f48, %f5;
	ld.shared.f32 	%f50, [%r37+8];
	sub.f32 	%f51, %f50, %f6;
	mul.f32 	%f52, %f49, %f49;
	fma.rn.f32 	%f53, %f47, %f47, %f52;
	fma.rn.f32 	%f54, %f51, %f51, %f53;
	sqrt.rn.f32 	%f55, %f54;
	ld.global.f32 	%f56, [%rd21+-8];
	div.rn.f32 	%f57, %f55, %f56;
	add.f32 	%f58, %f57, 0fBF800000;
	mul.f32 	%f59, %f27, %f58;
	div.rn.f32 	%f60, %f59, %f55;
	fma.rn.f32 	%f61, %f47, %f60, %f126;
	st.shared.f32 	[%r3], %f61;
	fma.rn.f32 	%f62, %f49, %f60, %f125;
	st.shared.f32 	[%r3+4], %f62;
	fma.rn.f32 	%f63, %f51, %f60, %f124;
	st.shared.f32 	[%r3+8], %f63;
	ld.global.u32 	%r38, [%rd20+-4];
	mad.lo.s32 	%r39, %r38, 12, %r28;
	ld.shared.f32 	%f64, [%r39];
	sub.f32 	%f65, %f64, %f4;
	ld.shared.f32 	%f66, [%r39+4];
	sub.f32 	%f67, %f66, %f5;
	ld.shared.f32 	%f68, [%r39+8];
	sub.f32 	%f69, %f68, %f6;
	mul.f32 	%f70, %f67, %f67;
	fma.rn.f32 	%f71, %f65, %f65, %f70;
	fma.rn.f32 	%f72, %f69, %f69, %f71;
	sqrt.rn.f32 	%f73, %f72;
	ld.global.f32 	%f74, [%rd21+-4];
	div.rn.f32 	%f75, %f73, %f74;
	add.f32 	%f76, %f75, 0fBF800000;
	mul.f32 	%f77, %f27, %f76;
	div.rn.f32 	%f78, %f77, %f73;
	fma.rn.f32 	%f79, %f65, %f78, %f61;
	st.shared.f32 	[%r3], %f79;
	fma.rn.f32 	%f80, %f67, %f78, %f62;
	st.shared.f32 	[%r3+4], %f80;
	fma.rn.f32 	%f81, %f69, %f78, %f63;
	st.shared.f32 	[%r3+8], %f81;
	ld.global.u32 	%r40, [%rd20];
	mad.lo.s32 	%r41, %r40, 12, %r28;
	ld.shared.f32 	%f82, [%r41];
	sub.f32 	%f83, %f82, %f4;
	ld.shared.f32 	%f84, [%r41+4];
	sub.f32 	%f85, %f84, %f5;
	ld.shared.f32 	%f86, [%r41+8];
	sub.f32 	%f87, %f86, %f6;
	mul.f32 	%f88, %f85, %f85;
	fma.rn.f32 	%f89, %f83, %f83, %f88;
	fma.rn.f32 	%f90, %f87, %f87, %f89;
	sqrt.rn.f32 	%f91, %f90;
	ld.global.f32 	%f92, [%rd21];
	div.rn.f32 	%f93, %f91, %f92;
	add.f32 	%f94, %f93, 0fBF800000;
	mul.f32 	%f95, %f27, %f94;
	div.rn.f32 	%f96, %f95, %f91;
	fma.rn.f32 	%f97, %f83, %f96, %f79;
	st.shared.f32 	[%r3], %f97;
	fma.rn.f32 	%f98, %f85, %f96, %f80;
	st.shared.f32 	[%r3+4], %f98;
	fma.rn.f32 	%f99, %f87, %f96, %f81;
	st.shared.f32 	[%r3+8], %f99;
	ld.global.u32 	%r42, [%rd20+4];
	mad.lo.s32 	%r43, %r42, 12, %r28;
	ld.shared.f32 	%f100, [%r43];
	sub.f32 	%f101, %f100, %f4;
	ld.shared.f32 	%f102, [%r43+4];
	sub.f32 	%f103, %f102, %f5;
	ld.shared.f32 	%f104, [%r43+8];
	sub.f32 	%f105, %f104, %f6;
	mul.f32 	%f106, %f103, %f103;
	fma.rn.f32 	%f107, %f101, %f101, %f106;
	fma.rn.f32 	%f108, %f105, %f105, %f107;
	sqrt.rn.f32 	%f109, %f108;
	ld.global.f32 	%f110, [%rd21+4];
	div.rn.f32 	%f111, %f109, %f110;
	add.f32 	%f112, %f111, 0fBF800000;
	mul.f32 	%f113, %f27, %f112;
	div.rn.f32 	%f114, %f113, %f109;
	fma.rn.f32 	%f126, %f101, %f114, %f97;
	st.shared.f32 	[%r3], %f126;
	fma.rn.f32 	%f125, %f103, %f114, %f98;
	st.shared.f32 	[%r3+4], %f125;
	fma.rn.f32 	%f124, %f105, %f114, %f99;
	st.shared.f32 	[%r3+8], %f124;
	add.s32 	%r46, %r46, 4;
	add.s32 	%r47, %r47, 4;
	setp.ne.s32 	%p5, %r47, 0;
	@%p5 bra 	$L__BB0_7;
$L__BB0_8:
	cvta.to.global.u64 	%rd22, %rd5;
	add.s64 	%rd24, %rd22, %rd12;
	st.global.f32 	[%rd24], %f126;
	st.global.f32 	[%rd24+4], %f125;
	st.global.f32 	[%rd24+8], %f124;
	ret;

}


// ===== COMPILED SASS (sm_100) =====

	.target	sm_100

	.elftype	@"ET_EXEC"


//--------------------- .note.nv.tkinfo           --------------------------
	.section	.note.nv.tkinfo,"",@"SHT_NOTE"
	.sectionflags	@"SHF_NOTE_NV_TKINFO"
	.tkinfo
        /*0018*/ 	.word	0x00000002
        /*0030*/ 	.string	""
        /*0030*/ 	.string	"ptxas"
        /*0030*/ 	.string	"Cuda compilation tools, release 13.0, V13.0.88"
        /*0030*/ 	.string	"Build cuda_13.0.r13.0/compiler.36424714_0"
        /*0030*/ 	.string	"-arch sm_100 -m 64 "



//--------------------- .note.nv.cuinfo           --------------------------
	.section	.note.nv.cuinfo,"",@"SHT_NOTE"
	.sectionflags	@"SHF_NOTE_NV_CUINFO"
        /*0018*/ 	.short	0x0002
        /*001a*/ 	.short	0x0064
        /*001c*/ 	.short	0x0082
	.zero		2


//--------------------- .nv.info                  --------------------------
	.section	.nv.info,"",@"SHT_CUDA_INFO"
	.align	4


	//----- nvinfo : EIATTR_REGCOUNT
	.align		4
        /*0000*/ 	.byte	0x04, 0x2f
        /*0002*/ 	.short	(.L_1 - .L_0)
	.align		4
.L_0:
        /*0004*/ 	.word	index@(_Z20kernel_compute_forceP6float3PKS_PKiS4_PKff)
        /*0008*/ 	.word	0x00000024


	//----- nvinfo : EIATTR_FRAME_SIZE
	.align		4
.L_1:
        /*000c*/ 	.byte	0x04, 0x11
        /*000e*/ 	.short	(.L_3 - .L_2)
	.align		4
.L_2:
        /*0010*/ 	.word	index@($__internal_1_$__cuda_sm3x_div_rn_noftz_f32_slowpath)
        /*0014*/ 	.word	0x00000000


	//----- nvinfo : EIATTR_FRAME_SIZE
	.align		4
.L_3:
        /*0018*/ 	.byte	0x04, 0x11
        /*001a*/ 	.short	(.L_5 - .L_4)
	.align		4
.L_4:
        /*001c*/ 	.word	index@($__internal_0_$__cuda_sm20_sqrt_rn_f32_slowpath)
        /*0020*/ 	.word	0x00000000


	//----- nvinfo : EIATTR_FRAME_SIZE
	.align		4
.L_5:
        /*0024*/ 	.byte	0x04, 0x11
        /*0026*/ 	.short	(.L_7 - .L_6)
	.align		4
.L_6:
        /*0028*/ 	.word	index@(_Z20kernel_compute_forceP6float3PKS_PKiS4_PKff)
        /*002c*/ 	.word	0x00000000


	//----- nvinfo : EIATTR_MIN_STACK_SIZE
	.align		4
.L_7:
        /*0030*/ 	.byte	0x04, 0x12
        /*0032*/ 	.short	(.L_9 - .L_8)
	.align		4
.L_8:
        /*0034*/ 	.word	index@(_Z20kernel_compute_forceP6float3PKS_PKiS4_PKff)
        /*0038*/ 	.word	0x00000000
.L_9:


//--------------------- .nv.compat                --------------------------
	.section	.nv.compat,"",@"SHT_CUDA_COMPAT_INFO"
	.align	4
        /*0000*/ 	.byte	0x02, 0x09, 0x00, 0x00, 0x02, 0x02, 0x01, 0x00, 0x02, 0x05, 0x05, 0x00, 0x03, 0x07, 0x01, 0x01
        /*0010*/ 	.byte	0x02, 0x03, 0x00, 0x00, 0x02, 0x06, 0x01, 0x00, 0x04, 0x0b, 0x08, 0x00, 0x01, 0x00, 0x00, 0x00
        /*0020*/ 	.byte	0x00, 0x00, 0x00, 0x00


//--------------------- .nv.info._Z20kernel_compute_forceP6float3PKS_PKiS4_PKff --------------------------
	.section	.nv.info._Z20kernel_compute_forceP6float3PKS_PKiS4_PKff,"",@"SHT_CUDA_INFO"
	.sectionflags	@""
	.align	4


	//----- nvinfo : EIATTR_CUDA_API_VERSION
	.align		4
        /*0000*/ 	.byte	0x04, 0x37
        /*0002*/ 	.short	(.L_11 - .L_10)
.L_10:
        /*0004*/ 	.word	0x00000082


	//----- nvinfo : EIATTR_KPARAM_INFO
	.align		4
.L_11:
        /*0008*/ 	.byte	0x04, 0x17
        /*000a*/ 	.short	(.L_13 - .L_12)
.L_12:
        /*000c*/ 	.word	0x00000000
        /*0010*/ 	.short	0x0005
        /*0012*/ 	.short	0x0028
        /*0014*/ 	.byte	0x00, 0xf0, 0x11, 0x00


	//----- nvinfo : EIATTR_KPARAM_INFO
	.align		4
.L_13:
        /*0018*/ 	.byte	0x04, 0x17
        /*001a*/ 	.short	(.L_15 - .L_14)
.L_14:
        /*001c*/ 	.word	0x00000000
        /*0020*/ 	.short	0x0004
        /*0022*/ 	.short	0x0020
        /*0024*/ 	.byte	0x00, 0xf5, 0x21, 0x00


	//----- nvinfo : EIATTR_KPARAM_INFO
	.align		4
.L_15:
        /*0028*/ 	.byte	0x04, 0x17
        /*002a*/ 	.short	(.L_17 - .L_16)
.L_16:
        /*002c*/ 	.word	0x00000000
        /*0030*/ 	.short	0x0003
        /*0032*/ 	.short	0x0018
        /*0034*/ 	.byte	0x00, 0xf5, 0x21, 0x00


	//----- nvinfo : EIATTR_KPARAM_INFO
	.align		4
.L_17:
        /*0038*/ 	.byte	0x04, 0x17
        /*003a*/ 	.short	(.L_19 - .L_18)
.L_18:
        /*003c*/ 	.word	0x00000000
        /*0040*/ 	.short	0x0002
        /*0042*/ 	.short	0x0010
        /*0044*/ 	.byte	0x00, 0xf5, 0x21, 0x00


	//----- nvinfo : EIATTR_KPARAM_INFO
	.align		4
.L_19:
        /*0048*/ 	.byte	0x04, 0x17
        /*004a*/ 	.short	(.L_21 - .L_20)
.L_20:
        /*004c*/ 	.word	0x00000000
        /*0050*/ 	.short	0x0001
        /*0052*/ 	.short	0x0008
        /*0054*/ 	.byte	0x00, 0xf5, 0x21, 0x00


	//----- nvinfo : EIATTR_KPARAM_INFO
	.align		4
.L_21:
        /*0058*/ 	.byte	0x04, 0x17
        /*005a*/ 	.short	(.L_23 - .L_22)
.L_22:
        /*005c*/ 	.word	0x00000000
        /*0060*/ 	.short	0x0000
        /*0062*/ 	.short	0x0000
        /*0064*/ 	.byte	0x00, 0xf5, 0x21, 0x00


	//----- nvinfo : EIATTR_SPARSE_MMA_MASK
	.align		4
.L_23:
        /*0068*/ 	.byte	0x03, 0x50
        /*006a*/ 	.short	0x0000


	//----- nvinfo : EIATTR_MAXREG_COUNT
	.align		4
        /*006c*/ 	.byte	0x03, 0x1b
        /*006e*/ 	.short	0x00ff


	//----- nvinfo : EIATTR_NUM_BARRIERS
	.align		4
        /*0070*/ 	.byte	0x02, 0x4c
        /*0072*/ 	.byte	0x01
	.zero		1


	//----- nvinfo : EIATTR_MERCURY_ISA_VERSION
	.align		4
        /*0074*/ 	.byte	0x03, 0x5f
        /*0076*/ 	.short	0x0101


	//----- nvinfo : EIATTR_VRC_CTA_INIT_COUNT
	.align		4
        /*0078*/ 	.byte	0x02, 0x4a
	.zero		1
	.zero		1


	//----- nvinfo : EIATTR_EXIT_INSTR_OFFSETS
	.align		4
        /*007c*/ 	.byte	0x04, 0x1c
        /*007e*/ 	.short	(.L_25 - .L_24)


	//   ....[0]....
.L_24:
        /*0080*/ 	.word	0x000018b0


	//----- nvinfo : EIATTR_CRS_STACK_SIZE
	.align		4
.L_25:
        /*0084*/ 	.byte	0x04, 0x1e
        /*0086*/ 	.short	(.L_27 - .L_26)
.L_26:
        /*0088*/ 	.word	0x00000000


	//----- nvinfo : EIATTR_CBANK_PARAM_SIZE
	.align		4
.L_27:
        /*008c*/ 	.byte	0x03, 0x19
        /*008e*/ 	.short	0x002c


	//----- nvinfo : EIATTR_PARAM_CBANK
	.align		4
        /*0090*/ 	.byte	0x04, 0x0a
        /*0092*/ 	.short	(.L_29 - .L_28)
	.align		4
.L_28:
        /*0094*/ 	.word	index@(.nv.constant0._Z20kernel_compute_forceP6float3PKS_PKiS4_PKff)
        /*0098*/ 	.short	0x0380
        /*009a*/ 	.short	0x002c


	//----- nvinfo : EIATTR_SW_WAR
	.align		4
.L_29:
        /*009c*/ 	.byte	0x04, 0x36
        /*009e*/ 	.short	(.L_31 - .L_30)
.L_30:
        /*00a0*/ 	.word	0x00000008
.L_31:


//--------------------- .nv.callgraph             --------------------------
	.section	.nv.callgraph,"",@"SHT_CUDA_CALLGRAPH"
	.align	4
	.sectionentsize	8
	.align		4
        /*0000*/ 	.word	0x00000000
	.align		4
        /*0004*/ 	.word	0xffffffff
	.align		4
        /*0008*/ 	.word	0x00000000
	.align		4
        /*000c*/ 	.word	0xfffffffe
	.align		4
        /*0010*/ 	.word	0x00000000
	.align		4
        /*0014*/ 	.word	0xfffffffd
	.align		4
        /*0018*/ 	.word	0x00000000
	.align		4
        /*001c*/ 	.word	0xfffffffc


//--------------------- .text._Z20kernel_compute_forceP6float3PKS_PKiS4_PKff --------------------------
	.section	.text._Z20kernel_compute_forceP6float3PKS_PKiS4_PKff,"ax",@progbits
	.align	128
        .global         _Z20kernel_compute_forceP6float3PKS_PKiS4_PKff
        .type           _Z20kernel_compute_forceP6float3PKS_PKiS4_PKff,@function
        .size           _Z20kernel_compute_forceP6float3PKS_PKiS4_PKff,(.L_x_55 - _Z20kernel_compute_forceP6float3PKS_PKiS4_PKff)
        .other          _Z20kernel_compute_forceP6float3PKS_PKiS4_PKff,@"STO_CUDA_ENTRY STV_DEFAULT"
_Z20kernel_compute_forceP6float3PKS_PKiS4_PKff:
.text._Z20kernel_compute_forceP6float3PKS_PKiS4_PKff:
[----:B------:R-:W-:Y:S01]  /*0000*/  LDC R1, c[0x0][0x37c] ;  /* 0x0000df00ff017b82 */ /* 0x000fe20000000800 */
[----:B------:R-:W0:Y:S01]  /*0010*/  S2R R0, SR_TID.Y ;  /* 0x0000000000007919 */ /* 0x000e220000002200 */
[----:B------:R-:W1:Y:S06]  /*0020*/  LDCU UR5, c[0x0][0x370] ;  /* 0x00006e00ff0577ac */ /* 0x000e6c0008000800 */
[----:B------:R-:W-:Y:S01]  /*0030*/  S2UR UR4, SR_CTAID.Y ;  /* 0x00000000000479c3 */ /* 0x000fe20000002600 */
[----:B------:R-:W0:Y:S01]  /*0040*/  S2R R5, SR_TID.X ;  /* 0x0000000000057919 */ /* 0x000e220000002100 */
[----:B------:R-:W0:Y:S01]  /*0050*/  LDCU UR7, c[0x0][0x360] ;  /* 0x00006c00ff0777ac */ /* 0x000e220008000800 */
[----:B------:R-:W2:Y:S05]  /*0060*/  LDCU.64 UR8, c[0x0][0x358] ;  /* 0x00006b00ff0877ac */ /* 0x000eaa0008000a00 */
[----:B------:R-:W1:Y:S08]  /*0070*/  S2UR UR6, SR_CTAID.X ;  /* 0x00000000000679c3 */ /* 0x000e700000002500 */
[----:B------:R-:W3:Y:S08]  /*0080*/  LDC R4, c[0x0][0x364] ;  /* 0x0000d900ff047b82 */ /* 0x000ef00000000800 */
[----:B------:R-:W4:Y:S01]  /*0090*/  LDC.64 R2, c[0x0][0x388] ;  /* 0x0000e200ff027b82 */ /* 0x000f220000000a00 */
[----:B-1----:R-:W-:-:S07]  /*00a0*/  UIMAD UR4, UR4, UR5, UR6 ;  /* 0x00000005040472a4 */ /* 0x002fce000f8e0206 */
[----:B------:R-:W1:Y:S01]  /*00b0*/  LDC.64 R6, c[0x0][0x390] ;  /* 0x0000e400ff067b82 */ /* 0x000e620000000a00 */
[----:B0-----:R-:W-:Y:S01]  /*00c0*/  IMAD R0, R0, UR7, R5 ;  /* 0x0000000700007c24 */ /* 0x001fe2000f8e0205 */
[----:B------:R-:W-:Y:S01]  /*00d0*/  MOV R11, 0x400 ;  /* 0x00000400000b7802 */ /* 0x000fe20000000f00 */
[----:B------:R-:W0:Y:S01]  /*00e0*/  LDCU UR5, c[0x0][0x3a8] ;  /* 0x00007500ff0577ac */ /* 0x000e220008000800 */
[----:B---3--:R-:W-:-:S04]  /*00f0*/  IMAD R5, R4, UR7, RZ ;  /* 0x0000000704057c24 */ /* 0x008fc8000f8e02ff */
[----:B------:R-:W-:Y:S01]  /*0100*/  IMAD R12, R5, UR4, R0 ;  /* 0x00000004050c7c24 */ /* 0x000fe2000f8e0200 */
[----:B------:R-:W3:Y:S01]  /*0110*/  S2R R4, SR_CgaCtaId ;  /* 0x0000000000047919 */ /* 0x000ee20000008800 */
[----:B------:R-:W0:Y:S02]  /*0120*/  LDCU UR4, c[0x0][0x3a8] ;  /* 0x00007500ff0477ac */ /* 0x000e240008000800 */
[----:B----4-:R-:W-:-:S05]  /*0130*/  IMAD.WIDE R2, R12, 0xc, R2 ;  /* 0x0000000c0c027825 */ /* 0x010fca00078e0202 */
[----:B--2---:R-:W2:Y:S04]  /*0140*/  LDG.E R9, desc[UR8][R2.64] ;  /* 0x0000000802097981 */ /* 0x004ea8000c1e1900 */
[----:B------:R-:W4:Y:S04]  /*0150*/  LDG.E R13, desc[UR8][R2.64+0x4] ;  /* 0x00000408020d7981 */ /* 0x000f28000c1e1900 */
[----:B------:R-:W5:Y:S01]  /*0160*/  LDG.E R15, desc[UR8][R2.64+0x8] ;  /* 0x00000808020f7981 */ /* 0x000f62000c1e1900 */
[----:B-1----:R-:W-:Y:S01]  /*0170*/  IMAD.WIDE.U32 R6, R0, 0x4, R6 ;  /* 0x0000000400067825 */ /* 0x002fe200078e0006 */
[----:B---3--:R-:W-:-:S05]  /*0180*/  LEA R11, R4, R11, 0x18 ;  /* 0x0000000b040b7211 */ /* 0x008fca00078ec0ff */
[----:B------:R-:W-:-:S04]  /*0190*/  IMAD R14, R0, 0xc, R11 ;  /* 0x0000000c000e7824 */ /* 0x000fc800078e020b */
[----:B------:R-:W-:Y:S01]  /*01a0*/  IMAD R10, R5, 0xc, R14 ;  /* 0x0000000c050a7824 */ /* 0x000fe200078e020e */
[----:B--2---:R1:W-:Y:S04]  /*01b0*/  STS [R14], R9 ;  /* 0x000000090e007388 */ /* 0x0043e80000000800 */
[----:B----4-:R1:W-:Y:S04]  /*01c0*/  STS [R14+0x4], R13 ;  /* 0x0000040d0e007388 */ /* 0x0103e80000000800 */
[----:B-----5:R1:W-:Y:S04]  /*01d0*/  STS [R14+0x8], R15 ;  /* 0x0000080f0e007388 */ /* 0x0203e80000000800 */
[----:B------:R1:W-:Y:S04]  /*01e0*/  STS [R10], RZ ;  /* 0x000000ff0a007388 */ /* 0x0003e80000000800 */
[----:B------:R1:W-:Y:S04]  /*01f0*/  STS [R10+0x4], RZ ;  /* 0x000004ff0a007388 */ /* 0x0003e80000000800 */
[----:B------:R1:W-:Y:S01]  /*0200*/  STS [R10+0x8], RZ ;  /* 0x000008ff0a007388 */ /* 0x0003e20000000800 */
[----:B------:R-:W-:Y:S06]  /*0210*/  BAR.SYNC.DEFER_BLOCKING 0x0 ;  /* 0x0000000000007b1d */ /* 0x000fec0000010000 */
[----:B------:R-:W2:Y:S04]  /*0220*/  LDG.E R22, desc[UR8][R6.64] ;  /* 0x0000000806167981 */ /* 0x000ea8000c1e1900 */
[----:B------:R-:W2:Y:S01]  /*0230*/  LDG.E R5, desc[UR8][R6.64+0x4] ;  /* 0x0000040806057981 */ /* 0x000ea2000c1e1900 */
[----:B------:R-:W-:Y:S03]  /*0240*/  BSSY.RECONVERGENT B0, `(.L_x_0) ;  /* 0x0000161000007945 */ /* 0x000fe60003800200 */
[----:B------:R1:W3:Y:S01]  /*0250*/  LDS R32, [R10] ;  /* 0x000000000a207984 */ /* 0x0002e20000000800 */
[----:B--2---:R-:W-:-:S13]  /*0260*/  ISETP.GE.AND P0, PT, R22, R5, PT ;  /* 0x000000051600720c */ /* 0x004fda0003f06270 */
[----:B------:R1:W2:Y:S04]  /*0270*/  @P0 LDS R3, [R10+0x4] ;  /* 0x000004000a030984 */ /* 0x0002a80000000800 */
[----:B------:R1:W4:Y:S01]  /*0280*/  @P0 LDS R4, [R10+0x8] ;  /* 0x000008000a040984 */ /* 0x0003220000000800 */
[----:B0--3--:R-:W-:Y:S05]  /*0290*/  @P0 BRA `(.L_x_1) ;  /* 0x00000014006c0947 */ /* 0x009fea0003800000 */
[----:B-1----:R0:W1:Y:S01]  /*02a0*/  LDS R9, [R14] ;  /* 0x000000000e097984 */ /* 0x0020620000000800 */
[----:B------:R-:W-:Y:S01]  /*02b0*/  IADD3 R0, PT, PT, -R22, R5, RZ ;  /* 0x0000000516007210 */ /* 0x000fe20007ffe1ff */
[----:B------:R-:W-:Y:S01]  /*02c0*/  BSSY.RECONVERGENT B3, `(.L_x_2) ;  /* 0x0000050000037945 */ /* 0x000fe20003800200 */
[----:B------:R-:W-:Y:S01]  /*02d0*/  MOV R6, R22 ;  /* 0x0000001600067202 */ /* 0x000fe20000000f00 */
[----:B------:R0:W3:Y:S01]  /*02e0*/  LDS R8, [R14+0x4] ;  /* 0x000004000e087984 */ /* 0x0000e20000000800 */
[----:B------:R-:W-:-:S03]  /*02f0*/  LOP3.LUT P0, R0, R0, 0x3, RZ, 0xc0, !PT ;  /* 0x0000000300007812 */ /* 0x000fc6000780c0ff */
[----:B------:R0:W0:Y:S04]  /*0300*/  LDS R7, [R14+0x8] ;  /* 0x000008000e077984 */ /* 0x0000280000000800 */
[----:B--2---:R2:W0:Y:S04]  /*0310*/  LDS R3, [R10+0x4] ;  /* 0x000004000a037984 */ /* 0x0044280000000800 */
[----:B----4-:R2:W4:Y:S02]  /*0320*/  LDS R4, [R10+0x8] ;  /* 0x000008000a047984 */ /* 0x0105240000000800 */
[----:B------:R-:W-:Y:S05]  /*0330*/  @!P0 BRA `(.L_x_3) ;  /* 0x0000000400208947 */ /* 0x000fea0003800000 */
[----:B------:R-:W0:Y:S01]  /*0340*/  LDC.64 R28, c[0x0][0x3a0] ;  /* 0x0000e800ff1c7b82 */ /* 0x000e220000000a00 */
[----:B------:R-:W-:Y:S02]  /*0350*/  IADD3 R20, PT, PT, -R0, RZ, RZ ;  /* 0x000000ff00147210 */ /* 0x000fe40007ffe1ff */
[----:B------:R-:W-:-:S07]  /*0360*/  MOV R6, R22 ;  /* 0x0000001600067202 */ /* 0x000fce0000000f00 */
.L_x_11:
[----:B0-----:R-:W0:Y:S02]  /*0370*/  LDC.64 R14, c[0x0][0x398] ;  /* 0x0000e600ff0e7b82 */ /* 0x001e240000000a00 */
[----:B0-----:R-:W-:-:S06]  /*0380*/  IMAD.WIDE R14, R6, 0x4, R14 ;  /* 0x00000004060e7825 */ /* 0x001fcc00078e020e */
[----:B------:R-:W5:Y:S01]  /*0390*/  LDG.E R14, desc[UR8][R14.64] ;  /* 0x000000080e0e7981 */ /* 0x000f62000c1e1900 */
[----:B------:R-:W-:Y:S01]  /*03a0*/  BSSY.RECONVERGENT B1, `(.L_x_4) ;  /* 0x0000019000017945 */ /* 0x000fe20003800200 */
[----:B------:R-:W-:-:S04]  /*03b0*/  IMAD.WIDE R26, R6, 0x4, R28 ;  /* 0x00000004061a7825 */ /* 0x000fc800078e021c */
[----:B-----5:R-:W-:-:S05]  /*03c0*/  IMAD R0, R14, 0xc, R11 ;  /* 0x0000000c0e007824 */ /* 0x020fca00078e020b */
[----:B------:R-:W3:Y:S04]  /*03d0*/  LDS R13, [R0+0x4] ;  /* 0x00000400000d7984 */ /* 0x000ee80000000800 */
[----:B------:R-:W1:Y:S04]  /*03e0*/  LDS R2, [R0] ;  /* 0x0000000000027984 */ /* 0x000e680000000800 */
[----:B------:R-:W0:Y:S01]  /*03f0*/  LDS R18, [R0+0x8] ;  /* 0x0000080000127984 */ /* 0x000e220000000800 */
[----:B---3--:R-:W-:Y:S01]  /*0400*/  FADD R16, -R8, R13 ;  /* 0x0000000d08107221 */ /* 0x008fe20000000100 */
[----:B-1----:R-:W-:-:S03]  /*0410*/  FADD R19, -R9, R2 ;  /* 0x0000000209137221 */ /* 0x002fc60000000100 */
[----:B------:R-:W-:Y:S01]  /*0420*/  FMUL R2, R16, R16 ;  /* 0x0000001010027220 */ /* 0x000fe20000400000 */
[----:B0-----:R-:W-:-:S03]  /*0430*/  FADD R17, -R7, R18 ;  /* 0x0000001207117221 */ /* 0x001fc60000000100 */
[----:B------:R-:W-:-:S04]  /*0440*/  FFMA R2, R19, R19, R2 ;  /* 0x0000001313027223 */ /* 0x000fc80000000002 */
[----:B------:R-:W-:-:S04]  /*0450*/  FFMA R13, R17, R17, R2 ;  /* 0x00000011110d7223 */ /* 0x000fc80000000002 */
[----:B------:R0:W1:Y:S01]  /*0460*/  MUFU.RSQ R14, R13 ;  /* 0x0000000d000e7308 */ /* 0x0000620000001400 */
[----:B------:R-:W-:-:S04]  /*0470*/  IADD3 R2, PT, PT, R13, -0xd000000, RZ ;  /* 0xf30000000d027810 */ /* 0x000fc80007ffe0ff */
[----:B------:R-:W-:-:S13]  /*0480*/  ISETP.GT.U32.AND P0, PT, R2, 0x727fffff, PT ;  /* 0x727fffff0200780c */ /* 0x000fda0003f04070 */
[----:B01----:R-:W-:Y:S05]  /*0490*/  @!P0 BRA `(.L_x_5) ;  /* 0x0000000000148947 */ /* 0x003fea0003800000 */
[----:B------:R-:W-:Y:S02]  /*04a0*/  MOV R2, R13 ;  /* 0x0000000d00027202 */ /* 0x000fe40000000f00 */
[----:B------:R-:W-:-:S07]  /*04b0*/  MOV R0, 0x4d0 ;  /* 0x000004d000007802 */ /* 0x000fce0000000f00 */
[----:B--2-4-:R-:W-:Y:S05]  /*04c0*/  CALL.REL.NOINC `($__internal_0_$__cuda_sm20_sqrt_rn_f32_slowpath) ;  /* 0x0000001000fc7944 */ /* 0x014fea0003c00000 */
[----:B------:R-:W-:Y:S01]  /*04d0*/  MOV R18, R25 ;  /* 0x0000001900127202 */ /* 0x000fe20000000f00 */
[----:B------:R-:W-:Y:S06]  /*04e0*/  BRA `(.L_x_6) ;  /* 0x0000000000107947 */ /* 0x000fec0003800000 */
.L_x_5:
[----:B------:R-:W-:Y:S01]  /*04f0*/  FMUL.FTZ R18, R13, R14 ;  /* 0x0000000e0d127220 */ /* 0x000fe20000410000 */
[----:B------:R-:W-:-:S03]  /*0500*/  FMUL.FTZ R0, R14, 0.5 ;  /* 0x3f0000000e007820 */ /* 0x000fc60000410000 */
[----:B------:R-:W-:-:S04]  /*0510*/  FFMA R13, -R18, R18, R13 ;  /* 0x00000012120d7223 */ /* 0x000fc8000000010d */
[----:B------:R-:W-:-:S07]  /*0520*/  FFMA R18, R13, R0, R18 ;  /* 0x000000000d127223 */ /* 0x000fce0000000012 */
.L_x_6:
[----:B------:R-:W-:Y:S05]  /*0530*/  BSYNC.RECONVERGENT B1 ;  /* 0x0000000000017941 */ /* 0x000fea0003800200 */
.L_x_4:
[----:B------:R-:W3:Y:S01]  /*0540*/  LDG.E R26, desc[UR8][R26.64] ;  /* 0x000000081a1a7981 */ /* 0x000ee2000c1e1900 */
[----:B------:R-:W-:Y:S01]  /*0550*/  BSSY.RECONVERGENT B4, `(.L_x_7) ;  /* 0x000000c000047945 */ /* 0x000fe20003800200 */
[----:B---3--:R-:W0:Y:S08]  /*0560*/  MUFU.RCP R13, R26 ;  /* 0x0000001a000d7308 */ /* 0x008e300000001000 */
[----:B------:R-:W1:Y:S01]  /*0570*/  FCHK P0, R18, R26 ;  /* 0x0000001a12007302 */ /* 0x000e620000000000 */
[----:B0-----:R-:W-:-:S04]  /*0580*/  FFMA R0, -R26, R13, 1 ;  /* 0x3f8000001a007423 */ /* 0x001fc8000000010d */
[----:B------:R-:W-:-:S04]  /*0590*/  FFMA R13, R13, R0, R13 ;  /* 0x000000000d0d7223 */ /* 0x000fc8000000000d */
[----:B------:R-:W-:-:S04]  /*05a0*/  FFMA R0, R13, R18, RZ ;  /* 0x000000120d007223 */ /* 0x000fc800000000ff */
[----:B------:R-:W-:-:S04]  /*05b0*/  FFMA R15, -R26, R0, R18 ;  /* 0x000000001a0f7223 */ /* 0x000fc80000000112 */
[----:B------:R-:W-:Y:S01]  /*05c0*/  FFMA R0, R13, R15, R0 ;  /* 0x0000000f0d007223 */ /* 0x000fe20000000000 */
[----:B-1----:R-:W-:Y:S06]  /*05d0*/  @!P0 BRA `(.L_x_8) ;  /* 0x00000000000c8947 */ /* 0x002fec0003800000 */
[----:B------:R-:W-:Y:S02]  /*05e0*/  MOV R0, R18 ;  /* 0x0000001200007202 */ /* 0x000fe40000000f00 */
[----:B------:R-:W-:-:S07]  /*05f0*/  MOV R14, 0x610 ;  /* 0x00000610000e7802 */ /* 0x000fce0000000f00 */
[----:B--2-4-:R-:W-:Y:S05]  /*0600*/  CALL.REL.NOINC `($__internal_1_$__cuda_sm3x_div_rn_noftz_f32_slowpath) ;  /* 0x0000001400047944 */ /* 0x014fea0003c00000 */
.L_x_8:
[----:B------:R-:W-:Y:S05]  /*0610*/  BSYNC.RECONVERGENT B4 ;  /* 0x0000000000047941 */ /* 0x000fea0003800200 */
.L_x_7:
[----:B------:R-:W0:Y:S01]  /*0620*/  MUFU.RCP R13, R18 ;  /* 0x00000012000d7308 */ /* 0x000e220000001000 */
[----:B------:R-:W-:Y:S01]  /*0630*/  FADD R0, R0, -1 ;  /* 0xbf80000000007421 */ /* 0x000fe20000000000 */
[----:B------:R-:W-:Y:S03]  /*0640*/  BSSY.RECONVERGENT B4, `(.L_x_9) ;  /* 0x000000d000047945 */ /* 0x000fe60003800200 */
[----:B------:R-:W-:-:S04]  /*0650*/  FMUL R0, R0, UR4 ;  /* 0x0000000400007c20 */ /* 0x000fc80008400000 */
[----:B------:R-:W1:Y:S01]  /*0660*/  FCHK P0, R0, R18 ;  /* 0x0000001200007302 */ /* 0x000e620000000000 */
[----:B0-----:R-:W-:-:S04]  /*0670*/  FFMA R2, R13, -R18, 1 ;  /* 0x3f8000000d027423 */ /* 0x001fc80000000812 */
[----:B------:R-:W-:-:S04]  /*0680*/  FFMA R13, R13, R2, R13 ;  /* 0x000000020d0d7223 */ /* 0x000fc8000000000d */
[----:B------:R-:W-:-:S04]  /*0690*/  FFMA R15, R0, R13, RZ ;  /* 0x0000000d000f7223 */ /* 0x000fc800000000ff */
[----:B------:R-:W-:-:S04]  /*06a0*/  FFMA R2, R15, -R18, R0 ;  /* 0x800000120f027223 */ /* 0x000fc80000000000 */
[----:B------:R-:W-:Y:S01]  /*06b0*/  FFMA R2, R13, R2, R15 ;  /* 0x000000020d027223 */ /* 0x000fe2000000000f */
[----:B-1----:R-:W-:Y:S06]  /*06c0*/  @!P0 BRA `(.L_x_10) ;  /* 0x0000000000108947 */ /* 0x002fec0003800000 */
[----:B------:R-:W-:Y:S02]  /*06d0*/  MOV R26, R18 ;  /* 0x00000012001a7202 */ /* 0x000fe40000000f00 */
[----:B------:R-:W-:-:S07]  /*06e0*/  MOV R14, 0x700 ;  /* 0x00000700000e7802 */ /* 0x000fce0000000f00 */
[----:B--2-4-:R-:W-:Y:S05]  /*06f0*/  CALL.REL.NOINC `($__internal_1_$__cuda_sm3x_div_rn_noftz_f32_slowpath) ;  /* 0x0000001000c87944 */ /* 0x014fea0003c00000 */
[----:B------:R-:W-:-:S07]  /*0700*/  MOV R2, R0 ;  /* 0x0000000000027202 */ /* 0x000fce0000000f00 */
.L_x_10:
[----:B------:R-:W-:Y:S05]  /*0710*/  BSYNC.RECONVERGENT B4 ;  /* 0x0000000000047941 */ /* 0x000fea0003800200 */
.L_x_9:
[-C--:B------:R-:W-:Y:S01]  /*0720*/  FFMA R32, R19, R2.reuse, R32 ;  /* 0x0000000213207223 */ /* 0x080fe20000000020 */
[-C--:B------:R-:W-:Y:S01]  /*0730*/  FFMA R3, R16, R2.reuse, R3 ;  /* 0x0000000210037223 */ /* 0x080fe20000000003 */
[----:B----4-:R-:W-:Y:S01]  /*0740*/  FFMA R4, R17, R2, R4 ;  /* 0x0000000211047223 */ /* 0x010fe20000000004 */
[----:B------:R-:W-:Y:S02]  /*0750*/  IADD3 R20, PT, PT, R20, 0x1, RZ ;  /* 0x0000000114147810 */ /* 0x000fe40007ffe0ff */
[----:B------:R0:W-:Y:S01]  /*0760*/  STS [R10], R32 ;  /* 0x000000200a007388 */ /* 0x0001e20000000800 */
[----:B------:R-:W-:Y:S02]  /*0770*/  IADD3 R6, PT, PT, R6, 0x1, RZ ;  /* 0x0000000106067810 */ /* 0x000fe40007ffe0ff */
[----:B------:R-:W-:Y:S01]  /*0780*/  ISETP.NE.AND P0, PT, R20, RZ, PT ;  /* 0x000000ff1400720c */ /* 0x000fe20003f05270 */
[----:B------:R0:W-:Y:S04]  /*0790*/  STS [R10+0x4], R3 ;  /* 0x000004030a007388 */ /* 0x0001e80000000800 */
[----:B------:R0:W-:Y:S08]  /*07a0*/  STS [R10+0x8], R4 ;  /* 0x000008040a007388 */ /* 0x0001f00000000800 */
[----:B------:R-:W-:Y:S05]  /*07b0*/  @P0 BRA `(.L_x_11) ;  /* 0xfffffff800ec0947 */ /* 0x000fea000383ffff */
.L_x_3:
[----:B------:R-:W-:Y:S05]  /*07c0*/  BSYNC.RECONVERGENT B3 ;  /* 0x0000000000037941 */ /* 0x000fea0003800200 */
.L_x_2:
[----:B------:R-:W-:-:S04]  /*07d0*/  IADD3 R0, PT, PT, R22, -R5, RZ ;  /* 0x8000000516007210 */ /* 0x000fc80007ffe0ff */
[----:B------:R-:W-:-:S13]  /*07e0*/  ISETP.GT.U32.AND P0, PT, R0, -0x4, PT ;  /* 0xfffffffc0000780c */ /* 0x000fda0003f04070 */
[----:B------:R-:W-:Y:S05]  /*07f0*/  @P0 BRA `(.L_x_1) ;  /* 0x0000001000140947 */ /* 0x000fea0003800000 */
[----:B------:R-:W5:Y:S01]  /*0800*/  LDC.64 R16, c[0x0][0x398] ;  /* 0x0000e600ff107b82 */ /* 0x000f620000000a00 */
[----:B------:R-:W-:-:S07]  /*0810*/  IADD3 R5, PT, PT, -R5, R6, RZ ;  /* 0x0000000605057210 */ /* 0x000fce0007ffe1ff */
[----:B------:R-:W1:Y:S01]  /*0820*/  LDC.64 R18, c[0x0][0x3a0] ;  /* 0x0000e800ff127b82 */ /* 0x000e620000000a00 */
[----:B-----5:R-:W-:-:S04]  /*0830*/  IADD3 R16, P0, PT, R16, 0x8, RZ ;  /* 0x0000000810107810 */ /* 0x020fc80007f1e0ff */
[----:B------:R-:W-:Y:S02]  /*0840*/  IADD3.X R17, PT, PT, RZ, R17, RZ, P0, !PT ;  /* 0x00000011ff117210 */ /* 0x000fe400007fe4ff */
[----:B-1----:R-:W-:-:S04]  /*0850*/  IADD3 R18, P1, PT, R18, 0x8, RZ ;  /* 0x0000000812127810 */ /* 0x002fc80007f3e0ff */
[----:B------:R-:W-:-:S09]  /*0860*/  IADD3.X R19, PT, PT, RZ, R19, RZ, P1, !PT ;  /* 0x00000013ff137210 */ /* 0x000fd20000ffe4ff */
.L_x_40:
[----:B------:R-:W-:-:S05]  /*0870*/  IMAD.WIDE R20, R6, 0x4, R16 ;  /* 0x0000000406147825 */ /* 0x000fca00078e0210 */
[----:B------:R-:W5:Y:S01]  /*0880*/  LDG.E R0, desc[UR8][R20.64+-0x8] ;  /* 0xfffff80814007981 */ /* 0x000f62000c1e1900 */
[----:B------:R-:W-:Y:S01]  /*0890*/  BSSY.RECONVERGENT B1, `(.L_x_12) ;  /* 0x0000019000017945 */ /* 0x000fe20003800200 */
[----:B------:R-:W-:-:S04]  /*08a0*/  IMAD.WIDE R22, R6, 0x4, R18 ;  /* 0x0000000406167825 */ /* 0x000fc800078e0212 */
[----:B-----5:R-:W-:-:S05]  /*08b0*/  IMAD R0, R0, 0xc, R11 ;  /* 0x0000000c00007824 */ /* 0x020fca00078e020b */
[----:B------:R-:W3:Y:S04]  /*08c0*/  LDS R13, [R0+0x4] ;  /* 0x00000400000d7984 */ /* 0x000ee80000000800 */
[----:B------:R-:W1:Y:S04]  /*08d0*/  LDS R2, [R0] ;  /* 0x0000000000027984 */ /* 0x000e680000000800 */
[----:B0-----:R-:W0:Y:S01]  /*08e0*/  LDS R14, [R0+0x8] ;  /* 0x00000800000e7984 */ /* 0x001e220000000800 */
        /* <DEDUP_REMOVED lines=15> */
.L_x_13:
[----:B------:R-:W-:Y:S01]  /*09e0*/  FMUL.FTZ R30, R13, R14 ;  /* 0x0000000e0d1e7220 */ /* 0x000fe20000410000 */
[----:B------:R-:W-:-:S03]  /*09f0*/  FMUL.FTZ R0, R14, 0.5 ;  /* 0x3f0000000e007820 */ /* 0x000fc60000410000 */
[----:B------:R-:W-:-:S04]  /*0a00*/  FFMA R13, -R30, R30, R13 ;  /* 0x0000001e1e0d7223 */ /* 0x000fc8000000010d */
[----:B------:R-:W-:-:S07]  /*0a10*/  FFMA R30, R13, R0, R30 ;  /* 0x000000000d1e7223 */ /* 0x000fce000000001e */
.L_x_14:
[----:B------:R-:W-:Y:S05]  /*0a20*/  BSYNC.RECONVERGENT B1 ;  /* 0x0000000000017941 */ /* 0x000fea0003800200 */
.L_x_12:
        /* <DEDUP_REMOVED lines=13> */
.L_x_16:
[----:B------:R-:W-:Y:S05]  /*0b00*/  BSYNC.RECONVERGENT B3 ;  /* 0x0000000000037941 */ /* 0x000fea0003800200 */
.L_x_15:
        /* <DEDUP_REMOVED lines=15> */
.L_x_18:
[----:B------:R-:W-:Y:S05]  /*0c00*/  BSYNC.RECONVERGENT B3 ;  /* 0x0000000000037941 */ /* 0x000fea0003800200 */
.L_x_17:
[----:B------:R-:W3:Y:S01]  /*0c10*/  LDG.E R0, desc[UR8][R20.64+-0x4] ;  /* 0xfffffc0814007981 */ /* 0x000ee2000c1e1900 */
[-C--:B------:R-:W-:Y:S01]  /*0c20*/  FFMA R31, R31, R2.reuse, R32 ;  /* 0x000000021f1f7223 */ /* 0x080fe20000000020 */
[-C--:B------:R-:W-:Y:S01]  /*0c30*/  FFMA R28, R28, R2.reuse, R3 ;  /* 0x000000021c1c7223 */ /* 0x080fe20000000003 */
[----:B----4-:R-:W-:Y:S01]  /*0c40*/  FFMA R29, R29, R2, R4 ;  /* 0x000000021d1d7223 */ /* 0x010fe20000000004 */
[----:B------:R-:W-:Y:S02]  /*0c50*/  BSSY.RECONVERGENT B1, `(.L_x_19) ;  /* 0x000001b000017945 */ /* 0x000fe40003800200 */
[----:B------:R-:W-:Y:S04]  /*0c60*/  STS [R10], R31 ;  /* 0x0000001f0a007388 */ /* 0x000fe80000000800 */
[----:B------:R-:W-:Y:S04]  /*0c70*/  STS [R10+0x4], R28 ;  /* 0x0000041c0a007388 */ /* 0x000fe80000000800 */
[----:B------:R-:W-:Y:S01]  /*0c80*/  STS [R10+0x8], R29 ;  /* 0x0000081d0a007388 */ /* 0x000fe20000000800 */
[----:B---3--:R-:W-:-:S05]  /*0c90*/  IMAD R0, R0, 0xc, R11 ;  /* 0x0000000c00007824 */ /* 0x008fca00078e020b */
[----:B------:R-:W0:Y:S04]  /*0ca0*/  LDS R3, [R0+0x4] ;  /* 0x0000040000037984 */ /* 0x000e280000000800 */
[----:B------:R-:W1:Y:S04]  /*0cb0*/  LDS R30, [R0] ;  /* 0x00000000001e7984 */ /* 0x000e680000000800 */
[----:B------:R-:W3:Y:S01]  /*0cc0*/  LDS R32, [R0+0x8] ;  /* 0x0000080000207984 */ /* 0x000ee20000000800 */
[----:B0-----:R-:W-:Y:S01]  /*0cd0*/  FADD R3, -R8, R3 ;  /* 0x0000000308037221 */ /* 0x001fe20000000100 */
[----:B-1----:R-:W-:-:S03]  /*0ce0*/  FADD R30, -R9, R30 ;  /* 0x0000001e091e7221 */ /* 0x002fc60000000100 */
[----:B------:R-:W-:Y:S01]  /*0cf0*/  FMUL R13, R3, R3 ;  /* 0x00000003030d7220 */ /* 0x000fe20000400000 */
[----:B---3--:R-:W-:-:S03]  /*0d00*/  FADD R32, -R7, R32 ;  /* 0x0000002007207221 */ /* 0x008fc60000000100 */
        /* <DEDUP_REMOVED lines=8> */
[----:B--2---:R-:W-:Y:S05]  /*0d90*/  CALL.REL.NOINC `($__internal_0_$__cuda_sm20_sqrt_rn_f32_slowpath) ;  /* 0x0000000800c87944 */ /* 0x004fea0003c00000 */
[----:B------:R-:W-:Y:S01]  /*0da0*/  MOV R4, R25 ;  /* 0x0000001900047202 */ /* 0x000fe20000000f00 */
[----:B------:R-:W-:Y:S06]  /*0db0*/  BRA `(.L_x_21) ;  /* 0x0000000000107947 */ /* 0x000fec0003800000 */
.L_x_20:
[----:B------:R-:W-:Y:S01]  /*0dc0*/  FMUL.FTZ R4, R13, R14 ;  /* 0x0000000e0d047220 */ /* 0x000fe20000410000 */
[----:B------:R-:W-:-:S03]  /*0dd0*/  FMUL.FTZ R0, R14, 0.5 ;  /* 0x3f0000000e007820 */ /* 0x000fc60000410000 */
[----:B------:R-:W-:-:S04]  /*0de0*/  FFMA R13, -R4, R4, R13 ;  /* 0x00000004040d7223 */ /* 0x000fc8000000010d */
[----:B------:R-:W-:-:S07]  /*0df0*/  FFMA R4, R13, R0, R4 ;  /* 0x000000000d047223 */ /* 0x000fce0000000004 */
.L_x_21:
[----:B------:R-:W-:Y:S05]  /*0e00*/  BSYNC.RECONVERGENT B1 ;  /* 0x0000000000017941 */ /* 0x000fea0003800200 */
.L_x_19:
        /* <DEDUP_REMOVED lines=12> */
[----:B--2---:R-:W-:Y:S05]  /*0ed0*/  CALL.REL.NOINC `($__internal_1_$__cuda_sm3x_div_rn_noftz_f32_slowpath) ;  /* 0x0000000800d07944 */ /* 0x004fea0003c00000 */
.L_x_23:
[----:B------:R-:W-:Y:S05]  /*0ee0*/  BSYNC.RECONVERGENT B3 ;  /* 0x0000000000037941 */ /* 0x000fea0003800200 */
.L_x_22:
        /* <DEDUP_REMOVED lines=13> */
[----:B--2---:R-:W-:Y:S05]  /*0fc0*/  CALL.REL.NOINC `($__internal_1_$__cuda_sm3x_div_rn_noftz_f32_slowpath) ;  /* 0x0000000800947944 */ /* 0x004fea0003c00000 */
[----:B------:R-:W-:-:S07]  /*0fd0*/  MOV R2, R0 ;  /* 0x0000000000027202 */ /* 0x000fce0000000f00 */
.L_x_25:
[----:B------:R-:W-:Y:S05]  /*0fe0*/  BSYNC.RECONVERGENT B3 ;  /* 0x0000000000037941 */ /* 0x000fea0003800200 */
.L_x_24:
[----:B------:R-:W3:Y:S01]  /*0ff0*/  LDG.E R0, desc[UR8][R20.64] ;  /* 0x0000000814007981 */ /* 0x000ee2000c1e1900 */
[-C--:B------:R-:W-:Y:S01]  /*1000*/  FFMA R4, R30, R2.reuse, R31 ;  /* 0x000000021e047223 */ /* 0x080fe2000000001f */
[-C--:B------:R-:W-:Y:S01]  /*1010*/  FFMA R3, R3, R2.reuse, R28 ;  /* 0x0000000203037223 */ /* 0x080fe2000000001c */
[----:B------:R-:W-:Y:S01]  /*1020*/  FFMA R32, R32, R2, R29 ;  /* 0x0000000220207223 */ /* 0x000fe2000000001d */
        /* <DEDUP_REMOVED lines=23> */
.L_x_27:
[----:B------:R-:W-:Y:S01]  /*11a0*/  FMUL.FTZ R28, R13, R14 ;  /* 0x0000000e0d1c7220 */ /* 0x000fe20000410000 */
[----:B------:R-:W-:-:S03]  /*11b0*/  FMUL.FTZ R0, R14, 0.5 ;  /* 0x3f0000000e007820 */ /* 0x000fc60000410000 */
[----:B------:R-:W-:-:S04]  /*11c0*/  FFMA R13, -R28, R28, R13 ;  /* 0x0000001c1c0d7223 */ /* 0x000fc8000000010d */
[----:B------:R-:W-:-:S07]  /*11d0*/  FFMA R28, R13, R0, R28 ;  /* 0x000000000d1c7223 */ /* 0x000fce000000001c */
.L_x_28:
[----:B------:R-:W-:Y:S05]  /*11e0*/  BSYNC.RECONVERGENT B1 ;  /* 0x0000000000017941 */ /* 0x000fea0003800200 */
.L_x_26:
        /* <DEDUP_REMOVED lines=13> */
.L_x_30:
[----:B------:R-:W-:Y:S05]  /*12c0*/  BSYNC.RECONVERGENT B3 ;  /* 0x0000000000037941 */ /* 0x000fea0003800200 */
.L_x_29:
        /* <DEDUP_REMOVED lines=15> */
.L_x_32:
[----:B------:R-:W-:Y:S05]  /*13c0*/  BSYNC.RECONVERGENT B3 ;  /* 0x0000000000037941 */ /* 0x000fea0003800200 */
.L_x_31:
        /* <DEDUP_REMOVED lines=27> */
.L_x_34:
[----:B------:R-:W-:Y:S01]  /*1580*/  FMUL.FTZ R21, R14, R13 ;  /* 0x0000000d0e157220 */ /* 0x000fe20000410000 */
[----:B------:R-:W-:-:S03]  /*1590*/  FMUL.FTZ R2, R13, 0.5 ;  /* 0x3f0000000d027820 */ /* 0x000fc60000410000 */
[----:B------:R-:W-:-:S04]  /*15a0*/  FFMA R0, -R21, R21, R14 ;  /* 0x0000001515007223 */ /* 0x000fc8000000010e */
[----:B------:R-:W-:-:S07]  /*15b0*/  FFMA R21, R0, R2, R21 ;  /* 0x0000000200157223 */ /* 0x000fce0000000015 */
.L_x_35:
[----:B------:R-:W-:Y:S05]  /*15c0*/  BSYNC.RECONVERGENT B1 ;  /* 0x0000000000017941 */ /* 0x000fea0003800200 */
.L_x_33:
        /* <DEDUP_REMOVED lines=13> */
.L_x_37:
[----:B------:R-:W-:Y:S05]  /*16a0*/  BSYNC.RECONVERGENT B3 ;  /* 0x0000000000037941 */ /* 0x000fea0003800200 */
.L_x_36:
        /* <DEDUP_REMOVED lines=15> */
.L_x_39:
[----:B------:R-:W-:Y:S05]  /*17a0*/  BSYNC.RECONVERGENT B3 ;  /* 0x0000000000037941 */ /* 0x000fea0003800200 */
.L_x_38:
[-C--:B------:R-:W-:Y:S01]  /*17b0*/  FFMA R32, R32, R2.reuse, R31 ;  /* 0x0000000220207223 */ /* 0x080fe2000000001f */
[-C--:B------:R-:W-:Y:S01]  /*17c0*/  FFMA R3, R20, R2.reuse, R3 ;  /* 0x0000000214037223 */ /* 0x080fe20000000003 */
[----:B------:R-:W-:Y:S01]  /*17d0*/  FFMA R4, R4, R2, R29 ;  /* 0x0000000204047223 */ /* 0x000fe2000000001d */
[----:B------:R-:W-:Y:S02]  /*17e0*/  IADD3 R5, PT, PT, R5, 0x4, RZ ;  /* 0x0000000405057810 */ /* 0x000fe40007ffe0ff */
[----:B------:R0:W-:Y:S01]  /*17f0*/  STS [R10], R32 ;  /* 0x000000200a007388 */ /* 0x0001e20000000800 */
[----:B------:R-:W-:Y:S02]  /*1800*/  IADD3 R6, PT, PT, R6, 0x4, RZ ;  /* 0x0000000406067810 */ /* 0x000fe40007ffe0ff */
[----:B------:R-:W-:Y:S01]  /*1810*/  ISETP.NE.AND P0, PT, R5, RZ, PT ;  /* 0x000000ff0500720c */ /* 0x000fe20003f05270 */
[----:B------:R0:W-:Y:S04]  /*1820*/  STS [R10+0x4], R3 ;  /* 0x000004030a007388 */ /* 0x0001e80000000800 */
[----:B------:R0:W-:Y:S08]  /*1830*/  STS [R10+0x8], R4 ;  /* 0x000008040a007388 */ /* 0x0001f00000000800 */
[----:B------:R-:W-:Y:S05]  /*1840*/  @P0 BRA `(.L_x_40) ;  /* 0xfffffff000080947 */ /* 0x000fea000383ffff */
.L_x_1:
[----:B------:R-:W-:Y:S05]  /*1850*/  BSYNC.RECONVERGENT B0 ;  /* 0x0000000000007941 */ /* 0x000fea0003800200 */
.L_x_0:
[----:B0-----:R-:W1:Y:S02]  /*1860*/  LDC.64 R6, c[0x0][0x380] ;  /* 0x0000e000ff067b82 */ /* 0x001e640000000a00 */
[----:B-1----:R-:W-:-:S05]  /*1870*/  IMAD.WIDE R12, R12, 0xc, R6 ;  /* 0x0000000c0c0c7825 */ /* 0x002fca00078e0206 */
[----:B------:R-:W-:Y:S04]  /*1880*/  STG.E desc[UR8][R12.64], R32 ;  /* 0x000000200c007986 */ /* 0x000fe8000c101908 */
[----:B--2---:R-:W-:Y:S04]  /*1890*/  STG.E desc[UR8][R12.64+0x4], R3 ;  /* 0x000004030c007986 */ /* 0x004fe8000c101908 */
[----:B----4-:R-:W-:Y:S01]  /*18a0*/  STG.E desc[UR8][R12.64+0x8], R4 ;  /* 0x000008040c007986 */ /* 0x010fe2000c101908 */
[----:B------:R-:W-:Y:S05]  /*18b0*/  EXIT ;  /* 0x000000000000794d */ /* 0x000fea0003800000 */
        .weak           $__internal_0_$__cuda_sm20_sqrt_rn_f32_slowpath
        .type           $__internal_0_$__cuda_sm20_sqrt_rn_f32_slowpath,@function
        .size           $__internal_0_$__cuda_sm20_sqrt_rn_f32_slowpath,($__internal_1_$__cuda_sm3x_div_rn_noftz_f32_slowpath - $__internal_0_$__cuda_sm20_sqrt_rn_f32_slowpath)
$__internal_0_$__cuda_sm20_sqrt_rn_f32_slowpath:
[----:B------:R-:W-:-:S13]  /*18c0*/  LOP3.LUT P0, RZ, R2, 0x7fffffff, RZ, 0xc0, !PT ;  /* 0x7fffffff02ff7812 */ /* 0x000fda000780c0ff */
[----:B------:R-:W-:Y:S01]  /*18d0*/  @!P0 MOV R25, R2 ;  /* 0x0000000200198202 */ /* 0x000fe20000000f00 */
[----:B------:R-:W-:Y:S06]  /*18e0*/  @!P0 BRA `(.L_x_41) ;  /* 0x0000000000408947 */ /* 0x000fec0003800000 */
[----:B------:R-:W-:-:S13]  /*18f0*/  FSETP.GEU.FTZ.AND P0, PT, R2, RZ, PT ;  /* 0x000000ff0200720b */ /* 0x000fda0003f1e000 */
[----:B------:R-:W-:Y:S01]  /*1900*/  @!P0 MOV R25, 0x7fffffff ;  /* 0x7fffffff00198802 */ /* 0x000fe20000000f00 */
[----:B------:R-:W-:Y:S06]  /*1910*/  @!P0 BRA `(.L_x_41) ;  /* 0x0000000000348947 */ /* 0x000fec0003800000 */
[----:B------:R-:W-:-:S13]  /*1920*/  FSETP.GTU.FTZ.AND P0, PT, |R2|, +INF , PT ;  /* 0x7f8000000200780b */ /* 0x000fda0003f1c200 */
[----:B------:R-:W-:Y:S01]  /*1930*/  @P0 FADD.FTZ R25, R2, 1 ;  /* 0x3f80000002190421 */ /* 0x000fe20000010000 */
[----:B------:R-:W-:Y:S06]  /*1940*/  @P0 BRA `(.L_x_41) ;  /* 0x0000000000280947 */ /* 0x000fec0003800000 */
[----:B------:R-:W-:-:S13]  /*1950*/  FSETP.NEU.FTZ.AND P0, PT, |R2|, +INF , PT ;  /* 0x7f8000000200780b */ /* 0x000fda0003f1d200 */
[----:B------:R-:W-:Y:S01]  /*1960*/  @P0 FFMA R24, R2, 1.84467440737095516160e+19, RZ ;  /* 0x5f80000002180823 */ /* 0x000fe200000000ff */
[----:B------:R-:W-:-:S03]  /*1970*/  @!P0 MOV R25, R2 ;  /* 0x0000000200198202 */ /* 0x000fc60000000f00 */
[----:B------:R-:W0:Y:S02]  /*1980*/  @P0 MUFU.RSQ R13, R24 ;  /* 0x00000018000d0308 */ /* 0x000e240000001400 */
[----:B0-----:R-:W-:Y:S01]  /*1990*/  @P0 FMUL.FTZ R15, R24, R13 ;  /* 0x0000000d180f0220 */ /* 0x001fe20000410000 */
[----:B------:R-:W-:-:S03]  /*19a0*/  @P0 FMUL.FTZ R13, R13, 0.5 ;  /* 0x3f0000000d0d0820 */ /* 0x000fc60000410000 */
[----:B------:R-:W-:-:S04]  /*19b0*/  @P0 FADD.FTZ R14, -R15, -RZ ;  /* 0x800000ff0f0e0221 */ /* 0x000fc80000010100 */
[----:B------:R-:W-:-:S04]  /*19c0*/  @P0 FFMA R14, R15, R14, R24 ;  /* 0x0000000e0f0e0223 */ /* 0x000fc80000000018 */
[----:B------:R-:W-:-:S04]  /*19d0*/  @P0 FFMA R13, R14, R13, R15 ;  /* 0x0000000d0e0d0223 */ /* 0x000fc8000000000f */
[----:B------:R-:W-:-:S07]  /*19e0*/  @P0 FMUL.FTZ R25, R13, 2.3283064365386962891e-10 ;  /* 0x2f8000000d190820 */ /* 0x000fce0000410000 */
.L_x_41:
[----:B------:R-:W-:Y:S01]  /*19f0*/  HFMA2 R15, -RZ, RZ, 0, 0 ;  /* 0x00000000ff0f7431 */ /* 0x000fe200000001ff */
[----:B------:R-:W-:-:S04]  /*1a00*/  MOV R14, R0 ;  /* 0x00000000000e7202 */ /* 0x000fc80000000f00 */
[----:B------:R-:W-:Y:S05]  /*1a10*/  RET.REL.NODEC R14 `(_Z20kernel_compute_forceP6float3PKS_PKiS4_PKff) ;  /* 0xffffffe40e787950 */ /* 0x000fea0003c3ffff */
        .weak           $__internal_1_$__cuda_sm3x_div_rn_noftz_f32_slowpath
        .type           $__internal_1_$__cuda_sm3x_div_rn_noftz_f32_slowpath,@function
        .size           $__internal_1_$__cuda_sm3x_div_rn_noftz_f32_slowpath,(.L_x_55 - $__internal_1_$__cuda_sm3x_div_rn_noftz_f32_slowpath)
$__internal_1_$__cuda_sm3x_div_rn_noftz_f32_slowpath:
[----:B------:R-:W-:Y:S01]  /*1a20*/  SHF.R.U32.HI R2, RZ, 0x17, R26 ;  /* 0x00000017ff027819 */ /* 0x000fe2000001161a */
[----:B------:R-:W-:Y:S01]  /*1a30*/  BSSY.RECONVERGENT B1, `(.L_x_42) ;  /* 0x0000062000017945 */ /* 0x000fe20003800200 */
[----:B------:R-:W-:Y:S02]  /*1a40*/  SHF.R.U32.HI R25, RZ, 0x17, R0 ;  /* 0x00000017ff197819 */ /* 0x000fe40000011600 */
[----:B------:R-:W-:Y:S02]  /*1a50*/  LOP3.LUT R2, R2, 0xff, RZ, 0xc0, !PT ;  /* 0x000000ff02027812 */ /* 0x000fe400078ec0ff */
[----:B------:R-:W-:Y:S02]  /*1a60*/  LOP3.LUT R25, R25, 0xff, RZ, 0xc0, !PT ;  /* 0x000000ff19197812 */ /* 0x000fe400078ec0ff */
[----:B------:R-:W-:Y:S02]  /*1a70*/  IADD3 R15, PT, PT, R2, -0x1, RZ ;  /* 0xffffffff020f7810 */ /* 0x000fe40007ffe0ff */
[----:B------:R-:W-:-:S02]  /*1a80*/  IADD3 R24, PT, PT, R25, -0x1, RZ ;  /* 0xffffffff19187810 */ /* 0x000fc40007ffe0ff */
[----:B------:R-:W-:-:S04]  /*1a90*/  ISETP.GT.U32.AND P0, PT, R15, 0xfd, PT ;  /* 0x000000fd0f00780c */ /* 0x000fc80003f04070 */
[----:B------:R-:W-:-:S13]  /*1aa0*/  ISETP.GT.U32.OR P0, PT, R24, 0xfd, P0 ;  /* 0x000000fd1800780c */ /* 0x000fda0000704470 */
[----:B------:R-:W-:Y:S01]  /*1ab0*/  @!P0 MOV R13, RZ ;  /* 0x000000ff000d8202 */ /* 0x000fe20000000f00 */
[----:B------:R-:W-:Y:S06]  /*1ac0*/  @!P0 BRA `(.L_x_43) ;  /* 0x00000000005c8947 */ /* 0x000fec0003800000 */
[----:B------:R-:W-:Y:S02]  /*1ad0*/  FSETP.GTU.FTZ.AND P0, PT, |R0|, +INF , PT ;  /* 0x7f8000000000780b */ /* 0x000fe40003f1c200 */
[----:B------:R-:W-:-:S04]  /*1ae0*/  FSETP.GTU.FTZ.AND P1, PT, |R26|, +INF , PT ;  /* 0x7f8000001a00780b */ /* 0x000fc80003f3c200 */
[----:B------:R-:W-:-:S13]  /*1af0*/  PLOP3.LUT P0, PT, P0, P1, PT, 0xf8, 0x8f ;  /* 0x00000000008f781c */ /* 0x000fda0000703f70 */
[----:B------:R-:W-:Y:S05]  /*1b00*/  @P0 BRA `(.L_x_44) ;  /* 0x00000004004c0947 */ /* 0x000fea0003800000 */
[----:B------:R-:W-:-:S13]  /*1b10*/  LOP3.LUT P0, RZ, R26, 0x7fffffff, R0, 0xc8, !PT ;  /* 0x7fffffff1aff7812 */ /* 0x000fda000780c800 */
[----:B------:R-:W-:Y:S05]  /*1b20*/  @!P0 BRA `(.L_x_45) ;  /* 0x00000004003c8947 */ /* 0x000fea0003800000 */
[----:B------:R-:W-:Y:S02]  /*1b30*/  FSETP.NEU.FTZ.AND P2, PT, |R0|, +INF , PT ;  /* 0x7f8000000000780b */ /* 0x000fe40003f5d200 */
[----:B------:R-:W-:Y:S02]  /*1b40*/  FSETP.NEU.FTZ.AND P1, PT, |R26|, +INF , PT ;  /* 0x7f8000001a00780b */ /* 0x000fe40003f3d200 */
[----:B------:R-:W-:-:S11]  /*1b50*/  FSETP.NEU.FTZ.AND P0, PT, |R0|, +INF , PT ;  /* 0x7f8000000000780b */ /* 0x000fd60003f1d200 */
[----:B------:R-:W-:Y:S05]  /*1b60*/  @!P1 BRA !P2, `(.L_x_45) ;  /* 0x00000004002c9947 */ /* 0x000fea0005000000 */
[----:B------:R-:W-:-:S04]  /*1b70*/  LOP3.LUT P2, RZ, R0, 0x7fffffff, RZ, 0xc0, !PT ;  /* 0x7fffffff00ff7812 */ /* 0x000fc8000784c0ff */
[----:B------:R-:W-:-:S13]  /*1b80*/  PLOP3.LUT P1, PT, P1, P2, PT, 0x2f, 0xf2 ;  /* 0x0000000000f2781c */ /* 0x000fda0000f24577 */
[----:B------:R-:W-:Y:S05]  /*1b90*/  @P1 BRA `(.L_x_46) ;  /* 0x0000000400181947 */ /* 0x000fea0003800000 */
[----:B------:R-:W-:-:S04]  /*1ba0*/  LOP3.LUT P1, RZ, R26, 0x7fffffff, RZ, 0xc0, !PT ;  /* 0x7fffffff1aff7812 */ /* 0x000fc8000782c0ff */
[----:B------:R-:W-:-:S13]  /*1bb0*/  PLOP3.LUT P0, PT, P0, P1, PT, 0x2f, 0xf2 ;  /* 0x0000000000f2781c */ /* 0x000fda0000702577 */
[----:B------:R-:W-:Y:S05]  /*1bc0*/  @P0 BRA `(.L_x_47) ;  /* 0x0000000400000947 */ /* 0x000fea0003800000 */
[----:B------:R-:W-:Y:S02]  /*1bd0*/  ISETP.GE.AND P0, PT, R24, RZ, PT ;  /* 0x000000ff1800720c */ /* 0x000fe40003f06270 */
[----:B------:R-:W-:-:S11]  /*1be0*/  ISETP.GE.AND P1, PT, R15, RZ, PT ;  /* 0x000000ff0f00720c */ /* 0x000fd60003f26270 */
[----:B------:R-:W-:Y:S01]  /*1bf0*/  @P0 MOV R13, RZ ;  /* 0x000000ff000d0202 */ /* 0x000fe20000000f00 */
[----:B------:R-:W-:Y:S01]  /*1c00*/  @!P0 FFMA R0, R0, 1.84467440737095516160e+19, RZ ;  /* 0x5f80000000008823 */ /* 0x000fe200000000ff */
[----:B------:R-:W-:Y:S01]  /*1c10*/  @!P0 MOV R13, 0xffffffc0 ;  /* 0xffffffc0000d8802 */ /* 0x000fe20000000f00 */
[----:B------:R-:W-:-:S03]  /*1c20*/  @!P1 FFMA R26, R26, 1.84467440737095516160e+19, RZ ;  /* 0x5f8000001a1a9823 */ /* 0x000fc600000000ff */
[----:B------:R-:W-:-:S07]  /*1c30*/  @!P1 IADD3 R13, PT, PT, R13, 0x40, RZ ;  /* 0x000000400d0d9810 */ /* 0x000fce0007ffe0ff */
.L_x_43:
[----:B------:R-:W-:Y:S01]  /*1c40*/  LEA R33, R2, 0xc0800000, 0x17 ;  /* 0xc080000002217811 */ /* 0x000fe200078eb8ff */
[----:B------:R-:W-:Y:S01]  /*1c50*/  BSSY.RECONVERGENT B2, `(.L_x_48) ;  /* 0x0000036000027945 */ /* 0x000fe20003800200 */
[----:B------:R-:W-:Y:S02]  /*1c60*/  IADD3 R25, PT, PT, R25, -0x7f, RZ ;  /* 0xffffff8119197810 */ /* 0x000fe40007ffe0ff */
[----:B------:R-:W-:-:S03]  /*1c70*/  IADD3 R33, PT, PT, -R33, R26, RZ ;  /* 0x0000001a21217210 */ /* 0x000fc60007ffe1ff */
[----:B------:R-:W-:Y:S01]  /*1c80*/  IMAD R0, R25, -0x800000, R0 ;  /* 0xff80000019007824 */ /* 0x000fe200078e0200 */
[----:B------:R-:W0:Y:S01]  /*1c90*/  MUFU.RCP R24, R33 ;  /* 0x0000002100187308 */ /* 0x000e220000001000 */
[----:B------:R-:W-:-:S04]  /*1ca0*/  FADD.FTZ R15, -R33, -RZ ;  /* 0x800000ff210f7221 */ /* 0x000fc80000010100 */
[----:B0-----:R-:W-:-:S04]  /*1cb0*/  FFMA R27, R24, R15, 1 ;  /* 0x3f800000181b7423 */ /* 0x001fc8000000000f */
[----:B------:R-:W-:-:S04]  /*1cc0*/  FFMA R27, R24, R27, R24 ;  /* 0x0000001b181b7223 */ /* 0x000fc80000000018 */
[----:B------:R-:W-:-:S04]  /*1cd0*/  FFMA R24, R0, R27, RZ ;  /* 0x0000001b00187223 */ /* 0x000fc800000000ff */
[----:B------:R-:W-:-:S04]  /*1ce0*/  FFMA R26, R15, R24, R0 ;  /* 0x000000180f1a7223 */ /* 0x000fc80000000000 */
[----:B------:R-:W-:Y:S01]  /*1cf0*/  FFMA R26, R27, R26, R24 ;  /* 0x0000001a1b1a7223 */ /* 0x000fe20000000018 */
[----:B------:R-:W-:-:S03]  /*1d00*/  IADD3 R24, PT, PT, R25, 0x7f, -R2 ;  /* 0x0000007f19187810 */ /* 0x000fc60007ffe802 */
[----:B------:R-:W-:Y:S01]  /*1d10*/  FFMA R15, R15, R26, R0 ;  /* 0x0000001a0f0f7223 */ /* 0x000fe20000000000 */
[----:B------:R-:W-:-:S03]  /*1d20*/  IADD3 R13, PT, PT, R24, R13, RZ ;  /* 0x0000000d180d7210 */ /* 0x000fc60007ffe0ff */
[----:B------:R-:W-:-:S05]  /*1d30*/  FFMA R0, R27, R15, R26 ;  /* 0x0000000f1b007223 */ /* 0x000fca000000001a */
[----:B------:R-:W-:-:S04]  /*1d40*/  SHF.R.U32.HI R2, RZ, 0x17, R0 ;  /* 0x00000017ff027819 */ /* 0x000fc80000011600 */
[----:B------:R-:W-:-:S04]  /*1d50*/  LOP3.LUT R2, R2, 0xff, RZ, 0xc0, !PT ;  /* 0x000000ff02027812 */ /* 0x000fc800078ec0ff */
[----:B------:R-:W-:-:S04]  /*1d60*/  IADD3 R2, PT, PT, R2, R13, RZ ;  /* 0x0000000d02027210 */ /* 0x000fc80007ffe0ff */
[----:B------:R-:W-:-:S04]  /*1d70*/  IADD3 R24, PT, PT, R2, -0x1, RZ ;  /* 0xffffffff02187810 */ /* 0x000fc80007ffe0ff */
[----:B------:R-:W-:-:S13]  /*1d80*/  ISETP.GE.U32.AND P0, PT, R24, 0xfe, PT ;  /* 0x000000fe1800780c */ /* 0x000fda0003f06070 */
[----:B------:R-:W-:Y:S05]  /*1d90*/  @!P0 BRA `(.L_x_49) ;  /* 0x0000000000808947 */ /* 0x000fea0003800000 */
[----:B------:R-:W-:-:S13]  /*1da0*/  ISETP.GT.AND P0, PT, R2, 0xfe, PT ;  /* 0x000000fe0200780c */ /* 0x000fda0003f04270 */
[----:B------:R-:W-:Y:S05]  /*1db0*/  @P0 BRA `(.L_x_50) ;  /* 0x00000000006c0947 */ /* 0x000fea0003800000 */
[----:B------:R-:W-:-:S13]  /*1dc0*/  ISETP.GE.AND P0, PT, R2, 0x1, PT ;  /* 0x000000010200780c */ /* 0x000fda0003f06270 */
[----:B------:R-:W-:Y:S05]  /*1dd0*/  @P0 BRA `(.L_x_51) ;  /* 0x0000000000740947 */ /* 0x000fea0003800000 */
[----:B------:R-:W-:Y:S02]  /*1de0*/  ISETP.GE.AND P0, PT, R2, -0x18, PT ;  /* 0xffffffe80200780c */ /* 0x000fe40003f06270 */
[----:B------:R-:W-:-:S11]  /*1df0*/  LOP3.LUT R0, R0, 0x80000000, RZ, 0xc0, !PT ;  /* 0x8000000000007812 */ /* 0x000fd600078ec0ff */
[----:B------:R-:W-:Y:S05]  /*1e00*/  @!P0 BRA `(.L_x_51) ;  /* 0x0000000000688947 */ /* 0x000fea0003800000 */
[CCC-:B------:R-:W-:Y:S01]  /*1e10*/  FFMA.RZ R13, R27.reuse, R15.reuse, R26.reuse ;  /* 0x0000000f1b0d7223 */ /* 0x1c0fe2000000c01a */
[CCC-:B------:R-:W-:Y:S01]  /*1e20*/  FFMA.RP R24, R27.reuse, R15.reuse, R26.reuse ;  /* 0x0000000f1b187223 */ /* 0x1c0fe2000000801a */
[----:B------:R-:W-:Y:S01]  /*1e30*/  FFMA.RM R27, R27, R15, R26 ;  /* 0x0000000f1b1b7223 */ /* 0x000fe2000000401a */
[C---:B------:R-:W-:Y:S02]  /*1e40*/  IADD3 R15, PT, PT, R2.reuse, 0x20, RZ ;  /* 0x00000020020f7810 */ /* 0x040fe40007ffe0ff */
[----:B------:R-:W-:Y:S02]  /*1e50*/  LOP3.LUT R13, R13, 0x7fffff, RZ, 0xc0, !PT ;  /* 0x007fffff0d0d7812 */ /* 0x000fe400078ec0ff */
[C---:B------:R-:W-:Y:S02]  /*1e60*/  ISETP.NE.AND P2, PT, R2.reuse, RZ, PT ;  /* 0x000000ff0200720c */ /* 0x040fe40003f45270 */
[----:B------:R-:W-:Y:S02]  /*1e70*/  LOP3.LUT R26, R13, 0x800000, RZ, 0xfc, !PT ;  /* 0x008000000d1a7812 */ /* 0x000fe400078efcff */
[----:B------:R-:W-:-:S02]  /*1e80*/  ISETP.NE.AND P1, PT, R2, RZ, PT ;  /* 0x000000ff0200720c */ /* 0x000fc40003f25270 */
[----:B------:R-:W-:Y:S02]  /*1e90*/  IADD3 R2, PT, PT, -R2, RZ, RZ ;  /* 0x000000ff02027210 */ /* 0x000fe40007ffe1ff */
[----:B------:R-:W-:Y:S02]  /*1ea0*/  SHF.L.U32 R15, R26, R15, RZ ;  /* 0x0000000f1a0f7219 */ /* 0x000fe400000006ff */
[----:B------:R-:W-:Y:S02]  /*1eb0*/  FSETP.NEU.FTZ.AND P0, PT, R24, R27, PT ;  /* 0x0000001b1800720b */ /* 0x000fe40003f1d000 */
[----:B------:R-:W-:Y:S02]  /*1ec0*/  SEL R13, R2, RZ, P2 ;  /* 0x000000ff020d7207 */ /* 0x000fe40001000000 */
[----:B------:R-:W-:Y:S02]  /*1ed0*/  ISETP.NE.AND P1, PT, R15, RZ, P1 ;  /* 0x000000ff0f00720c */ /* 0x000fe40000f25270 */
[----:B------:R-:W-:-:S02]  /*1ee0*/  SHF.R.U32.HI R15, RZ, R13, R26 ;  /* 0x0000000dff0f7219 */ /* 0x000fc4000001161a */
[----:B------:R-:W-:Y:S02]  /*1ef0*/  PLOP3.LUT P0, PT, P0, P1, PT, 0xf8, 0x8f ;  /* 0x00000000008f781c */ /* 0x000fe40000703f70 */
[----:B------:R-:W-:Y:S02]  /*1f00*/  SHF.R.U32.HI R13, RZ, 0x1, R15 ;  /* 0x00000001ff0d7819 */ /* 0x000fe4000001160f */
[----:B------:R-:W-:-:S04]  /*1f10*/  SEL R2, RZ, 0x1, !P0 ;  /* 0x00000001ff027807 */ /* 0x000fc80004000000 */
[----:B------:R-:W-:-:S04]  /*1f20*/  LOP3.LUT R2, R2, 0x1, R13, 0xf8, !PT ;  /* 0x0000000102027812 */ /* 0x000fc800078ef80d */
[----:B------:R-:W-:-:S04]  /*1f30*/  LOP3.LUT R2, R2, R15, RZ, 0xc0, !PT ;  /* 0x0000000f02027212 */ /* 0x000fc800078ec0ff */
[----:B------:R-:W-:-:S04]  /*1f40*/  IADD3 R13, PT, PT, R13, R2, RZ ;  /* 0x000000020d0d7210 */ /* 0x000fc80007ffe0ff */
[----:B------:R-:W-:Y:S01]  /*1f50*/  LOP3.LUT R0, R13, R0, RZ, 0xfc, !PT ;  /* 0x000000000d007212 */ /* 0x000fe200078efcff */
[----:B------:R-:W-:Y:S06]  /*1f60*/  BRA `(.L_x_51) ;  /* 0x0000000000107947 */ /* 0x000fec0003800000 */
.L_x_50:
[----:B------:R-:W-:-:S04]  /*1f70*/  LOP3.LUT R0, R0, 0x80000000, RZ, 0xc0, !PT ;  /* 0x8000000000007812 */ /* 0x000fc800078ec0ff */
[----:B------:R-:W-:Y:S01]  /*1f80*/  LOP3.LUT R0, R0, 0x7f800000, RZ, 0xfc, !PT ;  /* 0x7f80000000007812 */ /* 0x000fe200078efcff */
[----:B------:R-:W-:Y:S06]  /*1f90*/  BRA `(.L_x_51) ;  /* 0x0000000000047947 */ /* 0x000fec0003800000 */
.L_x_49:
[----:B------:R-:W-:-:S07]  /*1fa0*/  LEA R0, R13, R0, 0x17 ;  /* 0x000000000d007211 */ /* 0x000fce00078eb8ff */
.L_x_51:
[----:B------:R-:W-:Y:S05]  /*1fb0*/  BSYNC.RECONVERGENT B2 ;  /* 0x0000000000027941 */ /* 0x000fea0003800200 */
.L_x_48:
[----:B------:R-:W-:Y:S05]  /*1fc0*/  BRA `(.L_x_52) ;  /* 0x0000000000207947 */ /* 0x000fea0003800000 */
.L_x_47:
[----:B------:R-:W-:-:S04]  /*1fd0*/  LOP3.LUT R0, R26, 0x80000000, R0, 0x48, !PT ;  /* 0x800000001a007812 */ /* 0x000fc800078e4800 */
[----:B------:R-:W-:Y:S01]  /*1fe0*/  LOP3.LUT R0, R0, 0x7f800000, RZ, 0xfc, !PT ;  /* 0x7f80000000007812 */ /* 0x000fe200078efcff */
[----:B------:R-:W-:Y:S06]  /*1ff0*/  BRA `(.L_x_52) ;  /* 0x0000000000147947 */ /* 0x000fec0003800000 */
.L_x_46:
[----:B------:R-:W-:Y:S01]  /*2000*/  LOP3.LUT R0, R26, 0x80000000, R0, 0x48, !PT ;  /* 0x800000001a007812 */ /* 0x000fe200078e4800 */
[----:B------:R-:W-:Y:S06]  /*2010*/  BRA `(.L_x_52) ;  /* 0x00000000000c7947 */ /* 0x000fec0003800000 */
.L_x_45:
[----:B------:R-:W0:Y:S01]  /*2020*/  MUFU.RSQ R0, -QNAN ;  /* 0xffc0000000007908 */ /* 0x000e220000001400 */
[----:B------:R-:W-:Y:S05]  /*2030*/  BRA `(.L_x_52) ;  /* 0x0000000000047947 */ /* 0x000fea0003800000 */
.L_x_44:
[----:B------:R-:W-:-:S07]  /*2040*/  FADD.FTZ R0, R0, R26 ;  /* 0x0000001a00007221 */ /* 0x000fce0000010000 */
.L_x_52:
[----:B------:R-:W-:Y:S05]  /*2050*/  BSYNC.RECONVERGENT B1 ;  /* 0x0000000000017941 */ /* 0x000fea0003800200 */
.L_x_42:
[----:B------:R-:W-:-:S04]  /*2060*/  HFMA2 R15, -RZ, RZ, 0, 0 ;  /* 0x00000000ff0f7431 */ /* 0x000fc800000001ff */
[----:B0-----:R-:W-:Y:S05]  /*2070*/  RET.REL.NODEC R14 `(_Z20kernel_compute_forceP6float3PKS_PKiS4_PKff) ;  /* 0xffffffdc0ee07950 */ /* 0x001fea0003c3ffff */
.L_x_53:
[----:B------:R-:W-:-:S00]  /*2080*/  BRA `(.L_x_53) ;  /* 0xfffffffc00fc7947 */ /* 0x000fc0000383ffff */
[----:B------:R-:W-:-:S00]  /*2090*/  NOP ;  /* 0x0000000000007918 */ /* 0x000fc00000000000 */
        /* <DEDUP_REMOVED lines=14> */
.L_x_55:


//--------------------- .nv.shared._Z20kernel_compute_forceP6float3PKS_PKiS4_PKff --------------------------
	.section	.nv.shared._Z20kernel_compute_forceP6float3PKS_PKiS4_PKff,"aw",@nobits
	.sectionflags	@""
	.align	16
	.zero		1024


//--------------------- .nv.shared.reserved.0     --------------------------
	.section	.nv.shared.reserved.0,"aw",@nobits
	.weak		__nv_reservedSMEM_offset_0_alias
	.size		__nv_reservedSMEM_offset_0_alias, 0, 64
	.other		__nv_reservedSMEM_offset_0_alias,@"STO_CUDA_RESERVED_SHARED STV_DEFAULT"
__nv_reservedSMEM_offset_0_alias:
	.zero		0
	.zero		64


//--------------------- .nv.constant0._Z20kernel_compute_forceP6float3PKS_PKiS4_PKff --------------------------
	.section	.nv.constant0._Z20kernel_compute_forceP6float3PKS_PKiS4_PKff,"a",@progbits
	.sectionflags	@""
	.align	4
.nv.constant0._Z20kernel_compute_forceP6float3PKS_PKiS4_PKff:
	.zero		940


//--------------------- SYMBOLS --------------------------

	.type		.nv.reservedSmem.offset0,@object
	.size		.nv.reservedSmem.offset0,0x4
	.type		.nv.reservedSmem.cap,@object
	.size		.nv.reservedSmem.cap,0x4
